//
// Generated by NVIDIA NVVM Compiler
//
// Compiler Build ID: CL-36424714
// Cuda compilation tools, release 13.0, V13.0.88
// Based on NVVM 20.0.0
//

.version 9.0
.target sm_100
.address_size 64

	// .globl	_Z14kernel_add_onePKfPfi

.visible .entry _Z14kernel_add_onePKfPfi(
	.param .u64 .ptr .align 1 _Z14kernel_add_onePKfPfi_param_0,
	.param .u64 .ptr .align 1 _Z14kernel_add_onePKfPfi_param_1,
	.param .u32 _Z14kernel_add_onePKfPfi_param_2
)
{
	.reg .pred 	%p<2>;
	.reg .b32 	%r<6>;
	.reg .b32 	%f<3>;
	.reg .b64 	%rd<8>;

	ld.param.u64 	%rd1, [_Z14kernel_add_onePKfPfi_param_0];
	ld.param.u64 	%rd2, [_Z14kernel_add_onePKfPfi_param_1];
	ld.param.u32 	%r2, [_Z14kernel_add_onePKfPfi_param_2];
	mov.u32 	%r3, %ctaid.x;
	mov.u32 	%r4, %ntid.x;
	mov.u32 	%r5, %tid.x;
	mad.lo.s32 	%r1, %r3, %r4, %r5;
	setp.ge.s32 	%p1, %r1, %r2;
	@%p1 bra 	$L__BB0_2;
	cvta.to.global.u64 	%rd3, %rd1;
	cvta.to.global.u64 	%rd4, %rd2;
	mul.wide.s32 	%rd5, %r1, 4;
	add.s64 	%rd6, %rd3, %rd5;
	ld.global.f32 	%f1, [%rd6];
	add.f32 	%f2, %f1, 0f3F800000;
	add.s64 	%rd7, %rd4, %rd5;
	st.global.f32 	[%rd7], %f2;
$L__BB0_2:
	ret;

}
	// .globl	_Z13kernel_squarePfi
.visible .entry _Z13kernel_squarePfi(
	.param .u64 .ptr .align 1 _Z13kernel_squarePfi_param_0,
	.param .u32 _Z13kernel_squarePfi_param_1
)
{
	.reg .pred 	%p<2>;
	.reg .b32 	%r<6>;
	.reg .b32 	%f<3>;
	.reg .b64 	%rd<5>;

	ld.param.u64 	%rd1, [_Z13kernel_squarePfi_param_0];
	ld.param.u32 	%r2, [_Z13kernel_squarePfi_param_1];
	mov.u32 	%r3, %ctaid.x;
	mov.u32 	%r4, %ntid.x;
	mov.u32 	%r5, %tid.x;
	mad.lo.s32 	%r1, %r3, %r4, %r5;
	setp.ge.s32 	%p1, %r1, %r2;
	@%p1 bra 	$L__BB1_2;
	cvta.to.global.u64 	%rd2, %rd1;
	mul.wide.s32 	%rd3, %r1, 4;
	add.s64 	%rd4, %rd2, %rd3;
	ld.global.f32 	%f1, [%rd4];
	mul.f32 	%f2, %f1, %f1;
	st.global.f32 	[%rd4], %f2;
$L__BB1_2:
	ret;

}


// ===== COMPILED SASS (sm_100) =====

	.target	sm_100

	.elftype	@"ET_EXEC"


//--------------------- .note.nv.tkinfo           --------------------------
	.section	.note.nv.tkinfo,"",@"SHT_NOTE"
	.sectionflags	@"SHF_NOTE_NV_TKINFO"
	.tkinfo
        /*0018*/ 	.word	0x00000002
        /*0030*/ 	.string	""
        /*0030*/ 	.string	"ptxas"
        /*0030*/ 	.string	"Cuda compilation tools, release 13.0, V13.0.88"
        /*0030*/ 	.string	"Build cuda_13.0.r13.0/compiler.36424714_0"
        /*0030*/ 	.string	"-arch sm_100 -m 64 "



//--------------------- .note.nv.cuinfo           --------------------------
	.section	.note.nv.cuinfo,"",@"SHT_NOTE"
	.sectionflags	@"SHF_NOTE_NV_CUINFO"
        /*0018*/ 	.short	0x0002
        /*001a*/ 	.short	0x0064
        /*001c*/ 	.short	0x0082
	.zero		2


//--------------------- .nv.info                  --------------------------
	.section	.nv.info,"",@"SHT_CUDA_INFO"
	.align	4


	//----- nvinfo : EIATTR_REGCOUNT
	.align		4
        /*0000*/ 	.byte	0x04, 0x2f
        /*0002*/ 	.short	(.L_1 - .L_0)
	.align		4
.L_0:
        /*0004*/ 	.word	index@(_Z14kernel_add_onePKfPfi)
        /*0008*/ 	.word	0x0000000a


	//----- nvinfo : EIATTR_FRAME_SIZE
	.align		4
.L_1:
        /*000c*/ 	.byte	0x04, 0x11
        /*000e*/ 	.short	(.L_3 - .L_2)
	.align		4
.L_2:
        /*0010*/ 	.word	index@(_Z14kernel_add_onePKfPfi)
        /*0014*/ 	.word	0x00000000


	//----- nvinfo : EIATTR_REGCOUNT
	.align		4
.L_3:
        /*0018*/ 	.byte	0x04, 0x2f
        /*001a*/ 	.short	(.L_5 - .L_4)
	.align		4
.L_4:
        /*001c*/ 	.word	index@(_Z13kernel_squarePfi)
        /*0020*/ 	.word	0x00000008


	//----- nvinfo : EIATTR_FRAME_SIZE
	.align		4
.L_5:
        /*0024*/ 	.byte	0x04, 0x11
        /*0026*/ 	.short	(.L_7 - .L_6)
	.align		4
.L_6:
        /*0028*/ 	.word	index@(_Z13kernel_squarePfi)
        /*002c*/ 	.word	0x00000000


	//----- nvinfo : EIATTR_MIN_STACK_SIZE
	.align		4
.L_7:
        /*0030*/ 	.byte	0x04, 0x12
        /*0032*/ 	.short	(.L_9 - .L_8)
	.align		4
.L_8:
        /*0034*/ 	.word	index@(_Z13kernel_squarePfi)
        /*0038*/ 	.word	0x00000000


	//----- nvinfo : EIATTR_MIN_STACK_SIZE
	.align		4
.L_9:
        /*003c*/ 	.byte	0x04, 0x12
        /*003e*/ 	.short	(.L_11 - .L_10)
	.align		4
.L_10:
        /*0040*/ 	.word	index@(_Z14kernel_add_onePKfPfi)
        /*0044*/ 	.word	0x00000000
.L_11:


//--------------------- .nv.compat                --------------------------
	.section	.nv.compat,"",@"SHT_CUDA_COMPAT_INFO"
	.align	4
        /*0000*/ 	.byte	0x02, 0x09, 0x00, 0x00, 0x02, 0x02, 0x01, 0x00, 0x02, 0x05, 0x05, 0x00, 0x03, 0x07, 0x01, 0x01
        /*0010*/ 	.byte	0x02, 0x03, 0x00, 0x00, 0x02, 0x06, 0x01, 0x00, 0x04, 0x0b, 0x08, 0x00, 0x09, 0x00, 0x00, 0x00
        /*0020*/ 	.byte	0x00, 0x00, 0x00, 0x00


//--------------------- .nv.info._Z13kernel_squarePfi --------------------------
	.section	.nv.info._Z13kernel_squarePfi,"",@"SHT_CUDA_INFO"
	.sectionflags	@""
	.align	4


	//----- nvinfo : EIATTR_CUDA_API_VERSION
	.align		4
        /*0000*/ 	.byte	0x04, 0x37
        /*0002*/ 	.short	(.L_13 - .L_12)
.L_12:
        /*0004*/ 	.word	0x00000082


	//----- nvinfo : EIATTR_KPARAM_INFO
	.align		4
.L_13:
        /*0008*/ 	.byte	0x04, 0x17
        /*000a*/ 	.short	(.L_15 - .L_14)
.L_14:
        /*000c*/ 	.word	0x00000000
        /*0010*/ 	.short	0x0001
        /*0012*/ 	.short	0x0008
        /*0014*/ 	.byte	0x00, 0xf0, 0x11, 0x00


	//----- nvinfo : EIATTR_KPARAM_INFO
	.align		4
.L_15:
        /*0018*/ 	.byte	0x04, 0x17
        /*001a*/ 	.short	(.L_17 - .L_16)
.L_16:
        /*001c*/ 	.word	0x00000000
        /*0020*/ 	.short	0x0000
        /*0022*/ 	.short	0x0000
        /*0024*/ 	.byte	0x00, 0xf5, 0x21, 0x00


	//----- nvinfo : EIATTR_SPARSE_MMA_MASK
	.align		4
.L_17:
        /*0028*/ 	.byte	0x03, 0x50
        /*002a*/ 	.short	0x0000


	//----- nvinfo : EIATTR_MAXREG_COUNT
	.align		4
        /*002c*/ 	.byte	0x03, 0x1b
        /*002e*/ 	.short	0x00ff


	//----- nvinfo : EIATTR_MERCURY_ISA_VERSION
	.align		4
        /*0030*/ 	.byte	0x03, 0x5f
        /*0032*/ 	.short	0x0101


	//----- nvinfo : EIATTR_VRC_CTA_INIT_COUNT
	.align		4
        /*0034*/ 	.byte	0x02, 0x4a
	.zero		1
	.zero		1


	//----- nvinfo : EIATTR_EXIT_INSTR_OFFSETS
	.align		4
        /*0038*/ 	.byte	0x04, 0x1c
        /*003a*/ 	.short	(.L_19 - .L_18)


	//   ....[0]....
.L_18:
        /*003c*/ 	.word	0x00000070


	//   ....[1]....
        /*0040*/ 	.word	0x000000e0


	//----- nvinfo : EIATTR_CBANK_PARAM_SIZE
	.align		4
.L_19:
        /*0044*/ 	.byte	0x03, 0x19
        /*0046*/ 	.short	0x000c


	//----- nvinfo : EIATTR_PARAM_CBANK
	.align		4
        /*0048*/ 	.byte	0x04, 0x0a
        /*004a*/ 	.short	(.L_21 - .L_20)
	.align		4
.L_20:
        /*004c*/ 	.word	index@(.nv.constant0._Z13kernel_squarePfi)
        /*0050*/ 	.short	0x0380
        /*0052*/ 	.short	0x000c


	//----- nvinfo : EIATTR_SW_WAR
	.align		4
.L_21:
        /*0054*/ 	.byte	0x04, 0x36
        /*0056*/ 	.short	(.L_23 - .L_22)
.L_22:
        /*0058*/ 	.word	0x00000008
.L_23:


//--------------------- .nv.info._Z14kernel_add_onePKfPfi --------------------------
	.section	.nv.info._Z14kernel_add_onePKfPfi,"",@"SHT_CUDA_INFO"
	.sectionflags	@""
	.align	4


	//----- nvinfo : EIATTR_CUDA_API_VERSION
	.align		4
        /*0000*/ 	.byte	0x04, 0x37
        /*0002*/ 	.short	(.L_25 - .L_24)
.L_24:
        /*0004*/ 	.word	0x00000082


	//----- nvinfo : EIATTR_KPARAM_INFO
	.align		4
.L_25:
        /*0008*/ 	.byte	0x04, 0x17
        /*000a*/ 	.short	(.L_27 - .L_26)
.L_26:
        /*000c*/ 	.word	0x00000000
        /*0010*/ 	.short	0x0002
        /*0012*/ 	.short	0x0010
        /*0014*/ 	.byte	0x00, 0xf0, 0x11, 0x00


	//----- nvinfo : EIATTR_KPARAM_INFO
	.align		4
.L_27:
        /*0018*/ 	.byte	0x04, 0x17
        /*001a*/ 	.short	(.L_29 - .L_28)
.L_28:
        /*001c*/ 	.word	0x00000000
        /*0020*/ 	.short	0x0001
        /*0022*/ 	.short	0x0008
        /*0024*/ 	.byte	0x00, 0xf5, 0x21, 0x00


	//----- nvinfo : EIATTR_KPARAM_INFO
	.align		4
.L_29:
        /*0028*/ 	.byte	0x04, 0x17
        /*002a*/ 	.short	(.L_31 - .L_30)
.L_30:
        /*002c*/ 	.word	0x00000000
        /*0030*/ 	.short	0x0000
        /*0032*/ 	.short	0x0000
        /*0034*/ 	.byte	0x00, 0xf5, 0x21, 0x00


	//----- nvinfo : EIATTR_SPARSE_MMA_MASK
	.align		4
.L_31:
        /*0038*/ 	.byte	0x03, 0x50
        /*003a*/ 	.short	0x0000


	//----- nvinfo : EIATTR_MAXREG_COUNT
	.align		4
        /*003c*/ 	.byte	0x03, 0x1b
        /*003e*/ 	.short	0x00ff


	//----- nvinfo : EIATTR_MERCURY_ISA_VERSION
	.align		4
        /*0040*/ 	.byte	0x03, 0x5f
        /*0042*/ 	.short	0x0101


	//----- nvinfo : EIATTR_VRC_CTA_INIT_COUNT
	.align		4
        /*0044*/ 	.byte	0x02, 0x4a
	.zero		1
	.zero		1


	//----- nvinfo : EIATTR_EXIT_INSTR_OFFSETS
	.align		4
        /*0048*/ 	.byte	0x04, 0x1c
        /*004a*/ 	.short	(.L_33 - .L_32)


	//   ....[0]....
.L_32:
        /*004c*/ 	.word	0x00000070


	//   ....[1]....
        /*0050*/ 	.word	0x00000100


	//----- nvinfo : EIATTR_CBANK_PARAM_SIZE
	.align		4
.L_33:
        /*0054*/ 	.byte	0x03, 0x19
        /*0056*/ 	.short	0x0014


	//----- nvinfo : EIATTR_PARAM_CBANK
	.align		4
        /*0058*/ 	.byte	0x04, 0x0a
        /*005a*/ 	.short	(.L_35 - .L_34)
	.align		4
.L_34:
        /*005c*/ 	.word	index@(.nv.constant0._Z14kernel_add_onePKfPfi)
        /*0060*/ 	.short	0x0380
        /*0062*/ 	.short	0x0014


	//----- nvinfo : EIATTR_SW_WAR
	.align		4
.L_35:
        /*0064*/ 	.byte	0x04, 0x36
        /*0066*/ 	.short	(.L_37 - .L_36)
.L_36:
        /*0068*/ 	.word	0x00000008
.L_37:


//--------------------- .nv.callgraph             --------------------------
	.section	.nv.callgraph,"",@"SHT_CUDA_CALLGRAPH"
	.align	4
	.sectionentsize	8
	.align		4
        /*0000*/ 	.word	0x00000000
	.align		4
        /*0004*/ 	.word	0xffffffff
	.align		4
        /*0008*/ 	.word	0x00000000
	.align		4
        /*000c*/ 	.word	0xfffffffe
	.align		4
        /*0010*/ 	.word	0x00000000
	.align		4
        /*0014*/ 	.word	0xfffffffd
	.align		4
        /*0018*/ 	.word	0x00000000
	.align		4
        /*001c*/ 	.word	0xfffffffc


//--------------------- .text._Z13kernel_squarePfi --------------------------
	.section	.text._Z13kernel_squarePfi,"ax",@progbits
	.align	128
        .global         _Z13kernel_squarePfi
        .type           _Z13kernel_squarePfi,@function
        .size           _Z13kernel_squarePfi,(.L_x_2 - _Z13kernel_squarePfi)
        .other          _Z13kernel_squarePfi,@"STO_CUDA_ENTRY STV_DEFAULT"
_Z13kernel_squarePfi:
.text._Z13kernel_squarePfi:
[----:B------:R-:W-:Y:S01]  /*0000*/  LDC R1, c[0x0][0x37c] ;  /* 0x0000df00ff017b82 */ /* 0x000fe20000000800 */
[----:B------:R-:W0:Y:S07]  /*0010*/  S2R R0, SR_TID.X ;  /* 0x0000000000007919 */ /* 0x000e2e0000002100 */
[----:B------:R-:W0:Y:S01]  /*0020*/  S2UR UR4, SR_CTAID.X ;  /* 0x00000000000479c3 */ /* 0x000e220000002500 */
[----:B------:R-:W1:Y:S07]  /*0030*/  LDCU UR5, c[0x0][0x388] ;  /* 0x00007100ff0577ac */ /* 0x000e6e0008000800 */
[----:B------:R-:W0:Y:S02]  /*0040*/  LDC R5, c[0x0][0x360] ;  /* 0x0000d800ff057b82 */ /* 0x000e240000000800 */
[----:B0-----:R-:W-:-:S05]  /*0050*/  IMAD R5, R5, UR4, R0 ;  /* 0x0000000405057c24 */ /* 0x001fca000f8e0200 */
[----:B-1----:R-:W-:-:S13]  /*0060*/  ISETP.GE.AND P0, PT, R5, UR5, PT ;  /* 0x0000000505007c0c */ /* 0x002fda000bf06270 */
[----:B------:R-:W-:Y:S05]  /*0070*/  @P0 EXIT ;  /* 0x000000000000094d */ /* 0x000fea0003800000 */
[----:B------:R-:W0:Y:S01]  /*0080*/  LDC.64 R2, c[0x0][0x380] ;  /* 0x0000e000ff027b82 */ /* 0x000e220000000a00 */
[----:B------:R-:W1:Y:S01]  /*0090*/  LDCU.64 UR4, c[0x0][0x358] ;  /* 0x00006b00ff0477ac */ /* 0x000e620008000a00 */
[----:B0-----:R-:W-:-:S05]  /*00a0*/  IMAD.WIDE R2, R5, 0x4, R2 ;  /* 0x0000000405027825 */ /* 0x001fca00078e0202 */
[----:B-1----:R-:W2:Y:S02]  /*00b0*/  LDG.E R0, desc[UR4][R2.64] ;  /* 0x0000000402007981 */ /* 0x002ea4000c1e1900 */
[----:B--2---:R-:W-:-:S05]  /*00c0*/  FMUL R5, R0, R0 ;  /* 0x0000000000057220 */ /* 0x004fca0000400000 */
[----:B------:R-:W-:Y:S01]  /*00d0*/  STG.E desc[UR4][R2.64], R5 ;  /* 0x0000000502007986 */ /* 0x000fe2000c101904 */
[----:B------:R-:W-:Y:S05]  /*00e0*/  EXIT ;  /* 0x000000000000794d */ /* 0x000fea0003800000 */
.L_x_0:
[----:B------:R-:W-:-:S00]  /*00f0*/  BRA `(.L_x_0) ;  /* 0xfffffffc00fc7947 */ /* 0x000fc0000383ffff */
[----:B------:R-:W-:-:S00]  /*0100*/  NOP ;  /* 0x0000000000007918 */ /* 0x000fc00000000000 */
[----:B------:R-:W-:-:S00]  /*0110*/  NOP ;  /* 0x0000000000007918 */ /* 0x000fc00000000000 */
[----:B------:R-:W-:-:S00]  /*0120*/  NOP ;  /* 0x0000000000007918 */ /* 0x000fc00000000000 */
[----:B------:R-:W-:-:S00]  /*0130*/  NOP ;  /* 0x0000000000007918 */ /* 0x000fc00000000000 */
[----:B------:R-:W-:-:S00]  /*0140*/  NOP ;  /* 0x0000000000007918 */ /* 0x000fc00000000000 */
[----:B------:R-:W-:-:S00]  /*0150*/  NOP ;  /* 0x0000000000007918 */ /* 0x000fc00000000000 */
[----:B------:R-:W-:-:S00]  /*0160*/  NOP ;  /* 0x0000000000007918 */ /* 0x000fc00000000000 */
[----:B------:R-:W-:-:S00]  /*0170*/  NOP ;  /* 0x0000000000007918 */ /* 0x000fc00000000000 */
.L_x_2:


//--------------------- .text._Z14kernel_add_onePKfPfi --------------------------
	.section	.text._Z14kernel_add_onePKfPfi,"ax",@progbits
	.align	128
        .global         _Z14kernel_add_onePKfPfi
        .type           _Z14kernel_add_onePKfPfi,@function
        .size           _Z14kernel_add_onePKfPfi,(.L_x_3 - _Z14kernel_add_onePKfPfi)
        .other          _Z14kernel_add_onePKfPfi,@"STO_CUDA_ENTRY STV_DEFAULT"
_Z14kernel_add_onePKfPfi:
.text._Z14kernel_add_onePKfPfi:
        /* <DEDUP_REMOVED lines=9> */
[----:B------:R-:W1:Y:S07]  /*0090*/  LDCU.64 UR4, c[0x0][0x358] ;  /* 0x00006b00ff0477ac */ /* 0x000e6e0008000a00 */
[----:B------:R-:W2:Y:S01]  /*00a0*/  LDC.64 R4, c[0x0][0x388] ;  /* 0x0000e200ff047b82 */ /* 0x000ea20000000a00 */
[----:B0-----:R-:W-:-:S06]  /*00b0*/  IMAD.WIDE R2, R7, 0x4, R2 ;  /* 0x0000000407027825 */ /* 0x001fcc00078e0202 */
[----:B-1----:R-:W3:Y:S01]  /*00c0*/  LDG.E R2, desc[UR4][R2.64] ;  /* 0x0000000402027981 */ /* 0x002ee2000c1e1900 */
[----:B--2---:R-:W-:-:S04]  /*00d0*/  IMAD.WIDE R4, R7, 0x4, R4 ;  /* 0x0000000407047825 */ /* 0x004fc800078e0204 */
[----:B---3--:R-:W-:-:S05]  /*00e0*/  FADD R7, R2, 1 ;  /* 0x3f80000002077421 */ /* 0x008fca0000000000 */
[----:B------:R-:W-:Y:S01]  /*00f0*/  STG.E desc[UR4][R4.64], R7 ;  /* 0x0000000704007986 */ /* 0x000fe2000c101904 */
[----:B------:R-:W-:Y:S05]  /*0100*/  EXIT ;  /* 0x000000000000794d */ /* 0x000fea0003800000 */
.L_x_1:
        /* <DEDUP_REMOVED lines=15> */
.L_x_3:


//--------------------- .nv.shared.reserved.0     --------------------------
	.section	.nv.shared.reserved.0,"aw",@nobits
	.weak		__nv_reservedSMEM_offset_0_alias
	.size		__nv_reservedSMEM_offset_0_alias, 0, 64
	.other		__nv_reservedSMEM_offset_0_alias,@"STO_CUDA_RESERVED_SHARED STV_DEFAULT"
__nv_reservedSMEM_offset_0_alias:
	.zero		0
	.zero		64


//--------------------- .nv.constant0._Z13kernel_squarePfi --------------------------
	.section	.nv.constant0._Z13kernel_squarePfi,"a",@progbits
	.sectionflags	@""
	.align	4
.nv.constant0._Z13kernel_squarePfi:
	.zero		908


//--------------------- .nv.constant0._Z14kernel_add_onePKfPfi --------------------------
	.section	.nv.constant0._Z14kernel_add_onePKfPfi,"a",@progbits
	.sectionflags	@""
	.align	4
.nv.constant0._Z14kernel_add_onePKfPfi:
	.zero		916


//--------------------- SYMBOLS --------------------------

	.type		.nv.reservedSmem.offset0,@object
	.size		.nv.reservedSmem.offset0,0x4
